//
// Generated by NVIDIA NVVM Compiler
//
// Compiler Build ID: CL-29190527
// Cuda compilation tools, release 11.1, V11.1.105
// Based on LLVM 3.4svn
//

.version 7.1
.target sm_80
.address_size 64

	// .globl	Fused_Cast_fusion_Cast_fusion_Cast_fusion_Cast_fusion_Cast_fusion_Cast_fusion_more_parallel_1912383499548469777_kernel0

.visible .entry Fused_Cast_fusion_Cast_fusion_Cast_fusion_Cast_fusion_Cast_fusion_Cast_fusion_more_parallel_1912383499548469777_kernel0(
	.param .u64 Fused_Cast_fusion_Cast_fusion_Cast_fusion_Cast_fusion_Cast_fusion_Cast_fusion_more_parallel_1912383499548469777_kernel0_param_0,
	.param .u64 Fused_Cast_fusion_Cast_fusion_Cast_fusion_Cast_fusion_Cast_fusion_Cast_fusion_more_parallel_1912383499548469777_kernel0_param_1,
	.param .u64 Fused_Cast_fusion_Cast_fusion_Cast_fusion_Cast_fusion_Cast_fusion_Cast_fusion_more_parallel_1912383499548469777_kernel0_param_2,
	.param .u64 Fused_Cast_fusion_Cast_fusion_Cast_fusion_Cast_fusion_Cast_fusion_Cast_fusion_more_parallel_1912383499548469777_kernel0_param_3,
	.param .u64 Fused_Cast_fusion_Cast_fusion_Cast_fusion_Cast_fusion_Cast_fusion_Cast_fusion_more_parallel_1912383499548469777_kernel0_param_4,
	.param .u64 Fused_Cast_fusion_Cast_fusion_Cast_fusion_Cast_fusion_Cast_fusion_Cast_fusion_more_parallel_1912383499548469777_kernel0_param_5,
	.param .u64 Fused_Cast_fusion_Cast_fusion_Cast_fusion_Cast_fusion_Cast_fusion_Cast_fusion_more_parallel_1912383499548469777_kernel0_param_6,
	.param .u64 Fused_Cast_fusion_Cast_fusion_Cast_fusion_Cast_fusion_Cast_fusion_Cast_fusion_more_parallel_1912383499548469777_kernel0_param_7,
	.param .u64 Fused_Cast_fusion_Cast_fusion_Cast_fusion_Cast_fusion_Cast_fusion_Cast_fusion_more_parallel_1912383499548469777_kernel0_param_8,
	.param .u64 Fused_Cast_fusion_Cast_fusion_Cast_fusion_Cast_fusion_Cast_fusion_Cast_fusion_more_parallel_1912383499548469777_kernel0_param_9,
	.param .u64 Fused_Cast_fusion_Cast_fusion_Cast_fusion_Cast_fusion_Cast_fusion_Cast_fusion_more_parallel_1912383499548469777_kernel0_param_10,
	.param .u64 Fused_Cast_fusion_Cast_fusion_Cast_fusion_Cast_fusion_Cast_fusion_Cast_fusion_more_parallel_1912383499548469777_kernel0_param_11,
	.param .u64 Fused_Cast_fusion_Cast_fusion_Cast_fusion_Cast_fusion_Cast_fusion_Cast_fusion_more_parallel_1912383499548469777_kernel0_param_12,
	.param .u64 Fused_Cast_fusion_Cast_fusion_Cast_fusion_Cast_fusion_Cast_fusion_Cast_fusion_more_parallel_1912383499548469777_kernel0_param_13
)
{
	.reg .pred 	%p<9>;
	.reg .b16 	%rs<29>;
	.reg .f32 	%f<57>;
	.reg .b32 	%r<151>;
	.reg .b64 	%rd<57>;


	ld.param.u64 	%rd1, [Fused_Cast_fusion_Cast_fusion_Cast_fusion_Cast_fusion_Cast_fusion_Cast_fusion_more_parallel_1912383499548469777_kernel0_param_0];
	ld.param.u64 	%rd2, [Fused_Cast_fusion_Cast_fusion_Cast_fusion_Cast_fusion_Cast_fusion_Cast_fusion_more_parallel_1912383499548469777_kernel0_param_1];
	ld.param.u64 	%rd3, [Fused_Cast_fusion_Cast_fusion_Cast_fusion_Cast_fusion_Cast_fusion_Cast_fusion_more_parallel_1912383499548469777_kernel0_param_2];
	ld.param.u64 	%rd4, [Fused_Cast_fusion_Cast_fusion_Cast_fusion_Cast_fusion_Cast_fusion_Cast_fusion_more_parallel_1912383499548469777_kernel0_param_3];
	ld.param.u64 	%rd5, [Fused_Cast_fusion_Cast_fusion_Cast_fusion_Cast_fusion_Cast_fusion_Cast_fusion_more_parallel_1912383499548469777_kernel0_param_4];
	ld.param.u64 	%rd6, [Fused_Cast_fusion_Cast_fusion_Cast_fusion_Cast_fusion_Cast_fusion_Cast_fusion_more_parallel_1912383499548469777_kernel0_param_5];
	ld.param.u64 	%rd7, [Fused_Cast_fusion_Cast_fusion_Cast_fusion_Cast_fusion_Cast_fusion_Cast_fusion_more_parallel_1912383499548469777_kernel0_param_6];
	ld.param.u64 	%rd8, [Fused_Cast_fusion_Cast_fusion_Cast_fusion_Cast_fusion_Cast_fusion_Cast_fusion_more_parallel_1912383499548469777_kernel0_param_7];
	ld.param.u64 	%rd9, [Fused_Cast_fusion_Cast_fusion_Cast_fusion_Cast_fusion_Cast_fusion_Cast_fusion_more_parallel_1912383499548469777_kernel0_param_8];
	ld.param.u64 	%rd10, [Fused_Cast_fusion_Cast_fusion_Cast_fusion_Cast_fusion_Cast_fusion_Cast_fusion_more_parallel_1912383499548469777_kernel0_param_9];
	ld.param.u64 	%rd11, [Fused_Cast_fusion_Cast_fusion_Cast_fusion_Cast_fusion_Cast_fusion_Cast_fusion_more_parallel_1912383499548469777_kernel0_param_10];
	ld.param.u64 	%rd12, [Fused_Cast_fusion_Cast_fusion_Cast_fusion_Cast_fusion_Cast_fusion_Cast_fusion_more_parallel_1912383499548469777_kernel0_param_11];
	ld.param.u64 	%rd13, [Fused_Cast_fusion_Cast_fusion_Cast_fusion_Cast_fusion_Cast_fusion_Cast_fusion_more_parallel_1912383499548469777_kernel0_param_12];
	ld.param.u64 	%rd14, [Fused_Cast_fusion_Cast_fusion_Cast_fusion_Cast_fusion_Cast_fusion_Cast_fusion_more_parallel_1912383499548469777_kernel0_param_13];
	mov.u32 	%r1, %ctaid.x;
	setp.lt.s32	%p1, %r1, 1024;
	mov.u32 	%r2, %tid.x;
	@%p1 bra 	BB0_14;
	bra.uni 	BB0_1;

BB0_14:
	cvta.to.global.u64 	%rd51, %rd8;
	shl.b32 	%r135, %r2, 2;
	shl.b32 	%r136, %r1, 12;
	add.s32 	%r137, %r135, %r136;
	cvta.to.global.u64 	%rd52, %rd1;
	mul.wide.s32 	%rd53, %r137, 4;
	add.s64 	%rd54, %rd52, %rd53;
	ld.global.nc.v4.f32 	{%f53, %f54, %f55, %f56}, [%rd54];
	shr.s32 	%r138, %r1, 31;
	shr.u32 	%r139, %r138, 22;
	add.s32 	%r140, %r1, %r139;
	and.b32  	%r141, %r140, 1047552;
	sub.s32 	%r142, %r1, %r141;
	shl.b32 	%r143, %r142, 12;
	shr.s32 	%r144, %r2, 31;
	shr.u32 	%r145, %r144, 22;
	add.s32 	%r146, %r2, %r145;
	and.b32  	%r147, %r146, 1073740800;
	sub.s32 	%r148, %r2, %r147;
	shl.b32 	%r149, %r148, 2;
	add.s32 	%r150, %r149, %r143;
	mul.wide.s32 	%rd55, %r150, 2;
	add.s64 	%rd56, %rd51, %rd55;
	// inline asm
	{  cvt.rn.f16.f32 %rs28, %f56;}

	// inline asm
	// inline asm
	{  cvt.rn.f16.f32 %rs27, %f55;}

	// inline asm
	// inline asm
	{  cvt.rn.f16.f32 %rs26, %f54;}

	// inline asm
	// inline asm
	{  cvt.rn.f16.f32 %rs25, %f53;}

	// inline asm
	st.global.v4.u16 	[%rd56], {%rs25, %rs26, %rs27, %rs28};
	bra.uni 	BB0_15;

BB0_1:
	setp.lt.s32	%p2, %r1, 2048;
	@%p2 bra 	BB0_13;
	bra.uni 	BB0_2;

BB0_13:
	shr.s32 	%r113, %r1, 31;
	shr.u32 	%r114, %r113, 22;
	add.s32 	%r115, %r1, %r114;
	and.b32  	%r116, %r115, 1047552;
	sub.s32 	%r117, %r1, %r116;
	shl.b32 	%r118, %r117, 12;
	shl.b32 	%r119, %r2, 2;
	add.s32 	%r120, %r118, %r119;
	cvta.to.global.u64 	%rd45, %rd2;
	mul.wide.s32 	%rd46, %r120, 4;
	add.s64 	%rd47, %rd45, %rd46;
	ld.global.nc.v4.f32 	{%f45, %f46, %f47, %f48}, [%rd47];
	add.s32 	%r121, %r1, -1024;
	shr.s32 	%r122, %r121, 31;
	shr.u32 	%r123, %r122, 22;
	add.s32 	%r124, %r121, %r123;
	and.b32  	%r125, %r124, 1047552;
	sub.s32 	%r126, %r121, %r125;
	shl.b32 	%r127, %r126, 12;
	shr.s32 	%r128, %r2, 31;
	shr.u32 	%r129, %r128, 22;
	add.s32 	%r130, %r2, %r129;
	and.b32  	%r131, %r130, 1073740800;
	sub.s32 	%r132, %r2, %r131;
	shl.b32 	%r133, %r132, 2;
	add.s32 	%r134, %r133, %r127;
	cvta.to.global.u64 	%rd48, %rd9;
	mul.wide.s32 	%rd49, %r134, 2;
	add.s64 	%rd50, %rd48, %rd49;
	// inline asm
	{  cvt.rn.f16.f32 %rs24, %f48;}

	// inline asm
	// inline asm
	{  cvt.rn.f16.f32 %rs23, %f47;}

	// inline asm
	// inline asm
	{  cvt.rn.f16.f32 %rs22, %f46;}

	// inline asm
	// inline asm
	{  cvt.rn.f16.f32 %rs21, %f45;}

	// inline asm
	st.global.v4.u16 	[%rd50], {%rs21, %rs22, %rs23, %rs24};
	bra.uni 	BB0_15;

BB0_2:
	setp.lt.s32	%p3, %r1, 3072;
	@%p3 bra 	BB0_12;
	bra.uni 	BB0_3;

BB0_12:
	shr.s32 	%r91, %r1, 31;
	shr.u32 	%r92, %r91, 22;
	add.s32 	%r93, %r1, %r92;
	and.b32  	%r94, %r93, 1047552;
	sub.s32 	%r95, %r1, %r94;
	shl.b32 	%r96, %r95, 12;
	shl.b32 	%r97, %r2, 2;
	add.s32 	%r98, %r96, %r97;
	cvta.to.global.u64 	%rd39, %rd3;
	mul.wide.s32 	%rd40, %r98, 4;
	add.s64 	%rd41, %rd39, %rd40;
	ld.global.nc.v4.f32 	{%f37, %f38, %f39, %f40}, [%rd41];
	add.s32 	%r99, %r1, -2048;
	shr.s32 	%r100, %r99, 31;
	shr.u32 	%r101, %r100, 22;
	add.s32 	%r102, %r99, %r101;
	and.b32  	%r103, %r102, 1047552;
	sub.s32 	%r104, %r99, %r103;
	shl.b32 	%r105, %r104, 12;
	shr.s32 	%r106, %r2, 31;
	shr.u32 	%r107, %r106, 22;
	add.s32 	%r108, %r2, %r107;
	and.b32  	%r109, %r108, 1073740800;
	sub.s32 	%r110, %r2, %r109;
	shl.b32 	%r111, %r110, 2;
	add.s32 	%r112, %r111, %r105;
	cvta.to.global.u64 	%rd42, %rd10;
	mul.wide.s32 	%rd43, %r112, 2;
	add.s64 	%rd44, %rd42, %rd43;
	// inline asm
	{  cvt.rn.f16.f32 %rs20, %f40;}

	// inline asm
	// inline asm
	{  cvt.rn.f16.f32 %rs19, %f39;}

	// inline asm
	// inline asm
	{  cvt.rn.f16.f32 %rs18, %f38;}

	// inline asm
	// inline asm
	{  cvt.rn.f16.f32 %rs17, %f37;}

	// inline asm
	st.global.v4.u16 	[%rd44], {%rs17, %rs18, %rs19, %rs20};
	bra.uni 	BB0_15;

BB0_3:
	setp.lt.s32	%p4, %r1, 4096;
	@%p4 bra 	BB0_11;
	bra.uni 	BB0_4;

BB0_11:
	shr.s32 	%r69, %r1, 31;
	shr.u32 	%r70, %r69, 22;
	add.s32 	%r71, %r1, %r70;
	and.b32  	%r72, %r71, 1047552;
	sub.s32 	%r73, %r1, %r72;
	shl.b32 	%r74, %r73, 12;
	shl.b32 	%r75, %r2, 2;
	add.s32 	%r76, %r74, %r75;
	cvta.to.global.u64 	%rd33, %rd4;
	mul.wide.s32 	%rd34, %r76, 4;
	add.s64 	%rd35, %rd33, %rd34;
	ld.global.nc.v4.f32 	{%f29, %f30, %f31, %f32}, [%rd35];
	add.s32 	%r77, %r1, -3072;
	shr.s32 	%r78, %r77, 31;
	shr.u32 	%r79, %r78, 22;
	add.s32 	%r80, %r77, %r79;
	and.b32  	%r81, %r80, 1047552;
	sub.s32 	%r82, %r77, %r81;
	shl.b32 	%r83, %r82, 12;
	shr.s32 	%r84, %r2, 31;
	shr.u32 	%r85, %r84, 22;
	add.s32 	%r86, %r2, %r85;
	and.b32  	%r87, %r86, 1073740800;
	sub.s32 	%r88, %r2, %r87;
	shl.b32 	%r89, %r88, 2;
	add.s32 	%r90, %r89, %r83;
	cvta.to.global.u64 	%rd36, %rd11;
	mul.wide.s32 	%rd37, %r90, 2;
	add.s64 	%rd38, %rd36, %rd37;
	// inline asm
	{  cvt.rn.f16.f32 %rs16, %f32;}

	// inline asm
	// inline asm
	{  cvt.rn.f16.f32 %rs15, %f31;}

	// inline asm
	// inline asm
	{  cvt.rn.f16.f32 %rs14, %f30;}

	// inline asm
	// inline asm
	{  cvt.rn.f16.f32 %rs13, %f29;}

	// inline asm
	st.global.v4.u16 	[%rd38], {%rs13, %rs14, %rs15, %rs16};
	bra.uni 	BB0_15;

BB0_4:
	setp.lt.s32	%p5, %r1, 5120;
	@%p5 bra 	BB0_10;
	bra.uni 	BB0_5;

BB0_10:
	shr.s32 	%r47, %r1, 31;
	shr.u32 	%r48, %r47, 22;
	add.s32 	%r49, %r1, %r48;
	and.b32  	%r50, %r49, 1047552;
	sub.s32 	%r51, %r1, %r50;
	shl.b32 	%r52, %r51, 12;
	shl.b32 	%r53, %r2, 2;
	add.s32 	%r54, %r52, %r53;
	cvta.to.global.u64 	%rd27, %rd5;
	mul.wide.s32 	%rd28, %r54, 4;
	add.s64 	%rd29, %rd27, %rd28;
	ld.global.nc.v4.f32 	{%f21, %f22, %f23, %f24}, [%rd29];
	add.s32 	%r55, %r1, -4096;
	shr.s32 	%r56, %r55, 31;
	shr.u32 	%r57, %r56, 22;
	add.s32 	%r58, %r55, %r57;
	and.b32  	%r59, %r58, 1047552;
	sub.s32 	%r60, %r55, %r59;
	shl.b32 	%r61, %r60, 12;
	shr.s32 	%r62, %r2, 31;
	shr.u32 	%r63, %r62, 22;
	add.s32 	%r64, %r2, %r63;
	and.b32  	%r65, %r64, 1073740800;
	sub.s32 	%r66, %r2, %r65;
	shl.b32 	%r67, %r66, 2;
	add.s32 	%r68, %r67, %r61;
	cvta.to.global.u64 	%rd30, %rd12;
	mul.wide.s32 	%rd31, %r68, 2;
	add.s64 	%rd32, %rd30, %rd31;
	// inline asm
	{  cvt.rn.f16.f32 %rs12, %f24;}

	// inline asm
	// inline asm
	{  cvt.rn.f16.f32 %rs11, %f23;}

	// inline asm
	// inline asm
	{  cvt.rn.f16.f32 %rs10, %f22;}

	// inline asm
	// inline asm
	{  cvt.rn.f16.f32 %rs9, %f21;}

	// inline asm
	st.global.v4.u16 	[%rd32], {%rs9, %rs10, %rs11, %rs12};
	bra.uni 	BB0_15;

BB0_5:
	setp.lt.s32	%p6, %r1, 6144;
	@%p6 bra 	BB0_8;
	bra.uni 	BB0_6;

BB0_8:
	setp.gt.s32	%p8, %r2, 255;
	@%p8 bra 	BB0_15;

	shr.s32 	%r25, %r1, 31;
	shr.u32 	%r26, %r25, 22;
	add.s32 	%r27, %r1, %r26;
	and.b32  	%r28, %r27, 4193280;
	sub.s32 	%r29, %r1, %r28;
	shl.b32 	%r30, %r29, 10;
	shl.b32 	%r31, %r2, 2;
	add.s32 	%r32, %r30, %r31;
	cvta.to.global.u64 	%rd21, %rd6;
	mul.wide.s32 	%rd22, %r32, 4;
	add.s64 	%rd23, %rd21, %rd22;
	ld.global.nc.v4.f32 	{%f13, %f14, %f15, %f16}, [%rd23];
	add.s32 	%r33, %r1, -5120;
	shr.s32 	%r34, %r33, 31;
	shr.u32 	%r35, %r34, 22;
	add.s32 	%r36, %r33, %r35;
	and.b32  	%r37, %r36, 4193280;
	sub.s32 	%r38, %r33, %r37;
	shl.b32 	%r39, %r38, 10;
	shr.s32 	%r40, %r2, 31;
	shr.u32 	%r41, %r40, 24;
	add.s32 	%r42, %r2, %r41;
	and.b32  	%r43, %r42, 1073741568;
	sub.s32 	%r44, %r2, %r43;
	shl.b32 	%r45, %r44, 2;
	add.s32 	%r46, %r45, %r39;
	cvta.to.global.u64 	%rd24, %rd13;
	mul.wide.s32 	%rd25, %r46, 2;
	add.s64 	%rd26, %rd24, %rd25;
	// inline asm
	{  cvt.rn.f16.f32 %rs8, %f16;}

	// inline asm
	// inline asm
	{  cvt.rn.f16.f32 %rs7, %f15;}

	// inline asm
	// inline asm
	{  cvt.rn.f16.f32 %rs6, %f14;}

	// inline asm
	// inline asm
	{  cvt.rn.f16.f32 %rs5, %f13;}

	// inline asm
	st.global.v4.u16 	[%rd26], {%rs5, %rs6, %rs7, %rs8};
	bra.uni 	BB0_15;

BB0_6:
	setp.gt.s32	%p7, %r2, 255;
	@%p7 bra 	BB0_15;

	shr.s32 	%r3, %r1, 31;
	shr.u32 	%r4, %r3, 22;
	add.s32 	%r5, %r1, %r4;
	and.b32  	%r6, %r5, 4193280;
	sub.s32 	%r7, %r1, %r6;
	shl.b32 	%r8, %r7, 10;
	shl.b32 	%r9, %r2, 2;
	add.s32 	%r10, %r8, %r9;
	cvta.to.global.u64 	%rd15, %rd7;
	mul.wide.s32 	%rd16, %r10, 4;
	add.s64 	%rd17, %rd15, %rd16;
	ld.global.nc.v4.f32 	{%f5, %f6, %f7, %f8}, [%rd17];
	add.s32 	%r11, %r1, -6144;
	shr.s32 	%r12, %r11, 31;
	shr.u32 	%r13, %r12, 22;
	add.s32 	%r14, %r11, %r13;
	and.b32  	%r15, %r14, 4193280;
	sub.s32 	%r16, %r11, %r15;
	shl.b32 	%r17, %r16, 10;
	shr.s32 	%r18, %r2, 31;
	shr.u32 	%r19, %r18, 24;
	add.s32 	%r20, %r2, %r19;
	and.b32  	%r21, %r20, 1073741568;
	sub.s32 	%r22, %r2, %r21;
	shl.b32 	%r23, %r22, 2;
	add.s32 	%r24, %r23, %r17;
	cvta.to.global.u64 	%rd18, %rd14;
	mul.wide.s32 	%rd19, %r24, 2;
	add.s64 	%rd20, %rd18, %rd19;
	// inline asm
	{  cvt.rn.f16.f32 %rs4, %f8;}

	// inline asm
	// inline asm
	{  cvt.rn.f16.f32 %rs3, %f7;}

	// inline asm
	// inline asm
	{  cvt.rn.f16.f32 %rs2, %f6;}

	// inline asm
	// inline asm
	{  cvt.rn.f16.f32 %rs1, %f5;}

	// inline asm
	st.global.v4.u16 	[%rd20], {%rs1, %rs2, %rs3, %rs4};

BB0_15:
	ret;
}




// ===== COMPILED SASS (sm_100) =====

	.target	sm_100

	.elftype	@"ET_EXEC"


//--------------------- .note.nv.tkinfo           --------------------------
	.section	.note.nv.tkinfo,"",@"SHT_NOTE"
	.sectionflags	@"SHF_NOTE_NV_TKINFO"
	.tkinfo
        /*0018*/ 	.word	0x00000002
        /*0030*/ 	.string	""
        /*0030*/ 	.string	"ptxas"
        /*0030*/ 	.string	"Cuda compilation tools, release 13.0, V13.0.88"
        /*0030*/ 	.string	"Build cuda_13.0.r13.0/compiler.36424714_0"
        /*0030*/ 	.string	"-arch sm_100 "



//--------------------- .note.nv.cuinfo           --------------------------
	.section	.note.nv.cuinfo,"",@"SHT_NOTE"
	.sectionflags	@"SHF_NOTE_NV_CUINFO"
        /*0018*/ 	.short	0x0002
        /*001a*/ 	.short	0x0050
        /*001c*/ 	.short	0x0082
	.zero		2


//--------------------- .nv.info                  --------------------------
	.section	.nv.info,"",@"SHT_CUDA_INFO"
	.align	4


	//----- nvinfo : EIATTR_REGCOUNT
	.align		4
        /*0000*/ 	.byte	0x04, 0x2f
        /*0002*/ 	.short	(.L_1 - .L_0)
	.align		4
.L_0:
        /*0004*/ 	.word	index@(Fused_Cast_fusion_Cast_fusion_Cast_fusion_Cast_fusion_Cast_fusion_Cast_fusion_more_parallel_1912383499548469777_kernel0)
        /*0008*/ 	.word	0x0000000e


	//----- nvinfo : EIATTR_FRAME_SIZE
	.align		4
.L_1:
        /*000c*/ 	.byte	0x04, 0x11
        /*000e*/ 	.short	(.L_3 - .L_2)
	.align		4
.L_2:
        /*0010*/ 	.word	index@(Fused_Cast_fusion_Cast_fusion_Cast_fusion_Cast_fusion_Cast_fusion_Cast_fusion_more_parallel_1912383499548469777_kernel0)
        /*0014*/ 	.word	0x00000000


	//----- nvinfo : EIATTR_MIN_STACK_SIZE
	.align		4
.L_3:
        /*0018*/ 	.byte	0x04, 0x12
        /*001a*/ 	.short	(.L_5 - .L_4)
	.align		4
.L_4:
        /*001c*/ 	.word	index@(Fused_Cast_fusion_Cast_fusion_Cast_fusion_Cast_fusion_Cast_fusion_Cast_fusion_more_parallel_1912383499548469777_kernel0)
        /*0020*/ 	.word	0x00000000
.L_5:


//--------------------- .nv.compat                --------------------------
	.section	.nv.compat,"",@"SHT_CUDA_COMPAT_INFO"
	.align	4
        /*0000*/ 	.byte	0x02, 0x09, 0x00, 0x00, 0x02, 0x02, 0x01, 0x00, 0x02, 0x05, 0x05, 0x00, 0x03, 0x07, 0x01, 0x01
        /*0010*/ 	.byte	0x02, 0x03, 0x00, 0x00, 0x02, 0x06, 0x01, 0x00, 0x04, 0x0b, 0x08, 0x00, 0x09, 0x00, 0x00, 0x00
        /*0020*/ 	.byte	0x00, 0x00, 0x00, 0x00


//--------------------- .nv.info.Fused_Cast_fusion_Cast_fusion_Cast_fusion_Cast_fusion_Cast_fusion_Cast_fusion_more_parallel_1912383499548469777_kernel0 --------------------------
	.section	.nv.info.Fused_Cast_fusion_Cast_fusion_Cast_fusion_Cast_fusion_Cast_fusion_Cast_fusion_more_parallel_1912383499548469777_kernel0,"",@"SHT_CUDA_INFO"
	.sectionflags	@""
	.align	4


	//----- nvinfo : EIATTR_CUDA_API_VERSION
	.align		4
        /*0000*/ 	.byte	0x04, 0x37
        /*0002*/ 	.short	(.L_7 - .L_6)
.L_6:
        /*0004*/ 	.word	0x00000082


	//----- nvinfo : EIATTR_KPARAM_INFO
	.align		4
.L_7:
        /*0008*/ 	.byte	0x04, 0x17
        /*000a*/ 	.short	(.L_9 - .L_8)
.L_8:
        /*000c*/ 	.word	0x00000000
        /*0010*/ 	.short	0x000d
        /*0012*/ 	.short	0x0068
        /*0014*/ 	.byte	0x00, 0xf0, 0x21, 0x00


	//----- nvinfo : EIATTR_KPARAM_INFO
	.align		4
.L_9:
        /*0018*/ 	.byte	0x04, 0x17
        /*001a*/ 	.short	(.L_11 - .L_10)
.L_10:
        /*001c*/ 	.word	0x00000000
        /*0020*/ 	.short	0x000c
        /*0022*/ 	.short	0x0060
        /*0024*/ 	.byte	0x00, 0xf0, 0x21, 0x00


	//----- nvinfo : EIATTR_KPARAM_INFO
	.align		4
.L_11:
        /*0028*/ 	.byte	0x04, 0x17
        /*002a*/ 	.short	(.L_13 - .L_12)
.L_12:
        /*002c*/ 	.word	0x00000000
        /*0030*/ 	.short	0x000b
        /*0032*/ 	.short	0x0058
        /*0034*/ 	.byte	0x00, 0xf0, 0x21, 0x00


	//----- nvinfo : EIATTR_KPARAM_INFO
	.align		4
.L_13:
        /*0038*/ 	.byte	0x04, 0x17
        /*003a*/ 	.short	(.L_15 - .L_14)
.L_14:
        /*003c*/ 	.word	0x00000000
        /*0040*/ 	.short	0x000a
        /*0042*/ 	.short	0x0050
        /*0044*/ 	.byte	0x00, 0xf0, 0x21, 0x00


	//----- nvinfo : EIATTR_KPARAM_INFO
	.align		4
.L_15:
        /*0048*/ 	.byte	0x04, 0x17
        /*004a*/ 	.short	(.L_17 - .L_16)
.L_16:
        /*004c*/ 	.word	0x00000000
        /*0050*/ 	.short	0x0009
        /*0052*/ 	.short	0x0048
        /*0054*/ 	.byte	0x00, 0xf0, 0x21, 0x00


	//----- nvinfo : EIATTR_KPARAM_INFO
	.align		4
.L_17:
        /*0058*/ 	.byte	0x04, 0x17
        /*005a*/ 	.short	(.L_19 - .L_18)
.L_18:
        /*005c*/ 	.word	0x00000000
        /*0060*/ 	.short	0x0008
        /*0062*/ 	.short	0x0040
        /*0064*/ 	.byte	0x00, 0xf0, 0x21, 0x00


	//----- nvinfo : EIATTR_KPARAM_INFO
	.align		4
.L_19:
        /*0068*/ 	.byte	0x04, 0x17
        /*006a*/ 	.short	(.L_21 - .L_20)
.L_20:
        /*006c*/ 	.word	0x00000000
        /*0070*/ 	.short	0x0007
        /*0072*/ 	.short	0x0038
        /*0074*/ 	.byte	0x00, 0xf0, 0x21, 0x00


	//----- nvinfo : EIATTR_KPARAM_INFO
	.align		4
.L_21:
        /*0078*/ 	.byte	0x04, 0x17
        /*007a*/ 	.short	(.L_23 - .L_22)
.L_22:
        /*007c*/ 	.word	0x00000000
        /*0080*/ 	.short	0x0006
        /*0082*/ 	.short	0x0030
        /*0084*/ 	.byte	0x00, 0xf0, 0x21, 0x00


	//----- nvinfo : EIATTR_KPARAM_INFO
	.align		4
.L_23:
        /*0088*/ 	.byte	0x04, 0x17
        /*008a*/ 	.short	(.L_25 - .L_24)
.L_24:
        /*008c*/ 	.word	0x00000000
        /*0090*/ 	.short	0x0005
        /*0092*/ 	.short	0x0028
        /*0094*/ 	.byte	0x00, 0xf0, 0x21, 0x00


	//----- nvinfo : EIATTR_KPARAM_INFO
	.align		4
.L_25:
        /*0098*/ 	.byte	0x04, 0x17
        /*009a*/ 	.short	(.L_27 - .L_26)
.L_26:
        /*009c*/ 	.word	0x00000000
        /*00a0*/ 	.short	0x0004
        /*00a2*/ 	.short	0x0020
        /*00a4*/ 	.byte	0x00, 0xf0, 0x21, 0x00


	//----- nvinfo : EIATTR_KPARAM_INFO
	.align		4
.L_27:
        /*00a8*/ 	.byte	0x04, 0x17
        /*00aa*/ 	.short	(.L_29 - .L_28)
.L_28:
        /*00ac*/ 	.word	0x00000000
        /*00b0*/ 	.short	0x0003
        /*00b2*/ 	.short	0x0018
        /*00b4*/ 	.byte	0x00, 0xf0, 0x21, 0x00


	//----- nvinfo : EIATTR_KPARAM_INFO
	.align		4
.L_29:
        /*00b8*/ 	.byte	0x04, 0x17
        /*00ba*/ 	.short	(.L_31 - .L_30)
.L_30:
        /*00bc*/ 	.word	0x00000000
        /*00c0*/ 	.short	0x0002
        /*00c2*/ 	.short	0x0010
        /*00c4*/ 	.byte	0x00, 0xf0, 0x21, 0x00


	//----- nvinfo : EIATTR_KPARAM_INFO
	.align		4
.L_31:
        /*00c8*/ 	.byte	0x04, 0x17
        /*00ca*/ 	.short	(.L_33 - .L_32)
.L_32:
        /*00cc*/ 	.word	0x00000000
        /*00d0*/ 	.short	0x0001
        /*00d2*/ 	.short	0x0008
        /*00d4*/ 	.byte	0x00, 0xf0, 0x21, 0x00


	//----- nvinfo : EIATTR_KPARAM_INFO
	.align		4
.L_33:
        /*00d8*/ 	.byte	0x04, 0x17
        /*00da*/ 	.short	(.L_35 - .L_34)
.L_34:
        /*00dc*/ 	.word	0x00000000
        /*00e0*/ 	.short	0x0000
        /*00e2*/ 	.short	0x0000
        /*00e4*/ 	.byte	0x00, 0xf0, 0x21, 0x00


	//----- nvinfo : EIATTR_SPARSE_MMA_MASK
	.align		4
.L_35:
        /*00e8*/ 	.byte	0x03, 0x50
        /*00ea*/ 	.short	0x0000


	//----- nvinfo : EIATTR_MAXREG_COUNT
	.align		4
        /*00ec*/ 	.byte	0x03, 0x1b
        /*00ee*/ 	.short	0x00ff


	//----- nvinfo : EIATTR_MERCURY_ISA_VERSION
	.align		4
        /*00f0*/ 	.byte	0x03, 0x5f
        /*00f2*/ 	.short	0x0101


	//----- nvinfo : EIATTR_VRC_CTA_INIT_COUNT
	.align		4
        /*00f4*/ 	.byte	0x02, 0x4a
	.zero		1
	.zero		1


	//----- nvinfo : EIATTR_EXIT_INSTR_OFFSETS
	.align		4
        /*00f8*/ 	.byte	0x04, 0x1c
        /*00fa*/ 	.short	(.L_37 - .L_36)


	//   ....[0]....
.L_36:
        /*00fc*/ 	.word	0x00000110


	//   ....[1]....
        /*0100*/ 	.word	0x000002b0


	//   ....[2]....
        /*0104*/ 	.word	0x000002d0


	//   ....[3]....
        /*0108*/ 	.word	0x00000470


	//   ....[4]....
        /*010c*/ 	.word	0x00000610


	//   ....[5]....
        /*0110*/ 	.word	0x000007b0


	//   ....[6]....
        /*0114*/ 	.word	0x00000950


	//   ....[7]....
        /*0118*/ 	.word	0x00000af0


	//   ....[8]....
        /*011c*/ 	.word	0x00000c40


	//----- nvinfo : EIATTR_CBANK_PARAM_SIZE
	.align		4
.L_37:
        /*0120*/ 	.byte	0x03, 0x19
        /*0122*/ 	.short	0x0070


	//----- nvinfo : EIATTR_PARAM_CBANK
	.align		4
        /*0124*/ 	.byte	0x04, 0x0a
        /*0126*/ 	.short	(.L_39 - .L_38)
	.align		4
.L_38:
        /*0128*/ 	.word	index@(.nv.constant0.Fused_Cast_fusion_Cast_fusion_Cast_fusion_Cast_fusion_Cast_fusion_Cast_fusion_more_parallel_1912383499548469777_kernel0)
        /*012c*/ 	.short	0x0380
        /*012e*/ 	.short	0x0070


	//----- nvinfo : EIATTR_SW_WAR
	.align		4
.L_39:
        /*0130*/ 	.byte	0x04, 0x36
        /*0132*/ 	.short	(.L_41 - .L_40)
.L_40:
        /*0134*/ 	.word	0x00000008
.L_41:


//--------------------- .nv.callgraph             --------------------------
	.section	.nv.callgraph,"",@"SHT_CUDA_CALLGRAPH"
	.align	4
	.sectionentsize	8
	.align		4
        /*0000*/ 	.word	0x00000000
	.align		4
        /*0004*/ 	.word	0xffffffff
	.align		4
        /*0008*/ 	.word	0x00000000
	.align		4
        /*000c*/ 	.word	0xfffffffe
	.align		4
        /*0010*/ 	.word	0x00000000
	.align		4
        /*0014*/ 	.word	0xfffffffd
	.align		4
        /*0018*/ 	.word	0x00000000
	.align		4
        /*001c*/ 	.word	0xfffffffc


//--------------------- .text.Fused_Cast_fusion_Cast_fusion_Cast_fusion_Cast_fusion_Cast_fusion_Cast_fusion_more_parallel_1912383499548469777_kernel0 --------------------------
	.section	.text.Fused_Cast_fusion_Cast_fusion_Cast_fusion_Cast_fusion_Cast_fusion_Cast_fusion_more_parallel_1912383499548469777_kernel0,"ax",@progbits
	.align	128
        .global         Fused_Cast_fusion_Cast_fusion_Cast_fusion_Cast_fusion_Cast_fusion_Cast_fusion_more_parallel_1912383499548469777_kernel0
        .type           Fused_Cast_fusion_Cast_fusion_Cast_fusion_Cast_fusion_Cast_fusion_Cast_fusion_more_parallel_1912383499548469777_kernel0,@function
        .size           Fused_Cast_fusion_Cast_fusion_Cast_fusion_Cast_fusion_Cast_fusion_Cast_fusion_more_parallel_1912383499548469777_kernel0,(.L_x_7 - Fused_Cast_fusion_Cast_fusion_Cast_fusion_Cast_fusion_Cast_fusion_Cast_fusion_more_parallel_1912383499548469777_kernel0)
        .other          Fused_Cast_fusion_Cast_fusion_Cast_fusion_Cast_fusion_Cast_fusion_Cast_fusion_more_parallel_1912383499548469777_kernel0,@"STO_CUDA_ENTRY STV_DEFAULT"
Fused_Cast_fusion_Cast_fusion_Cast_fusion_Cast_fusion_Cast_fusion_Cast_fusion_more_parallel_1912383499548469777_kernel0:
.text.Fused_Cast_fusion_Cast_fusion_Cast_fusion_Cast_fusion_Cast_fusion_Cast_fusion_more_parallel_1912383499548469777_kernel0:
[----:B------:R-:W-:Y:S01]  /*0000*/  LDC R1, c[0x0][0x37c] ;  /* 0x0000df00ff017b82 */ /* 0x000fe20000000800 */
[----:B------:R-:W0:Y:S01]  /*0010*/  S2R R3, SR_CTAID.X ;  /* 0x0000000000037919 */ /* 0x000e220000002500 */
[----:B------:R-:W1:Y:S01]  /*0020*/  LDCU.64 UR4, c[0x0][0x358] ;  /* 0x00006b00ff0477ac */ /* 0x000e620008000a00 */
[----:B------:R-:W2:Y:S01]  /*0030*/  S2R R0, SR_TID.X ;  /* 0x0000000000007919 */ /* 0x000ea20000002100 */
[----:B0-----:R-:W-:-:S13]  /*0040*/  ISETP.GE.AND P0, PT, R3, 0x400, PT ;  /* 0x000004000300780c */ /* 0x001fda0003f06270 */
[----:B-12---:R-:W-:Y:S05]  /*0050*/  @!P0 BRA `(.L_x_0) ;  /* 0x0000000800a88947 */ /* 0x006fea0003800000 */
[----:B------:R-:W-:-:S13]  /*0060*/  ISETP.GE.AND P0, PT, R3, 0x800, PT ;  /* 0x000008000300780c */ /* 0x000fda0003f06270 */
[----:B------:R-:W-:Y:S05]  /*0070*/  @!P0 BRA `(.L_x_1) ;  /* 0x0000000800388947 */ /* 0x000fea0003800000 */
        /* <DEDUP_REMOVED lines=8> */
[----:B------:R-:W-:-:S13]  /*0100*/  ISETP.GT.AND P0, PT, R0, 0xff, PT ;  /* 0x000000ff0000780c */ /* 0x000fda0003f04270 */
[----:B------:R-:W-:Y:S05]  /*0110*/  @P0 EXIT ;  /* 0x000000000000094d */ /* 0x000fea0003800000 */
[----:B------:R-:W-:Y:S01]  /*0120*/  SHF.R.S32.HI R2, RZ, 0x1f, R3 ;  /* 0x0000001fff027819 */ /* 0x000fe20000011403 */
[----:B------:R-:W0:Y:S03]  /*0130*/  LDC.64 R4, c[0x0][0x3b0] ;  /* 0x0000ec00ff047b82 */ /* 0x000e260000000a00 */
[----:B------:R-:W-:-:S04]  /*0140*/  LEA.HI R2, R2, R3, RZ, 0xa ;  /* 0x0000000302027211 */ /* 0x000fc800078f50ff */
[----:B------:R-:W-:-:S05]  /*0150*/  LOP3.LUT R2, R2, 0x3ffc00, RZ, 0xc0, !PT ;  /* 0x003ffc0002027812 */ /* 0x000fca00078ec0ff */
[----:B------:R-:W-:-:S04]  /*0160*/  IMAD.IADD R7, R3, 0x1, -R2 ;  /* 0x0000000103077824 */ /* 0x000fc800078e0a02 */
[----:B------:R-:W-:-:S04]  /*0170*/  IMAD R7, R7, 0x100, R0 ;  /* 0x0000010007077824 */ /* 0x000fc800078e0200 */
[----:B------:R-:W-:-:S04]  /*0180*/  IMAD.SHL.U32 R7, R7, 0x4, RZ ;  /* 0x0000000407077824 */ /* 0x000fc800078e00ff */
[----:B0-----:R-:W-:-:S06]  /*0190*/  IMAD.WIDE R4, R7, 0x4, R4 ;  /* 0x0000000407047825 */ /* 0x001fcc00078e0204 */
[----:B------:R-:W2:Y:S01]  /*01a0*/  LDG.E.128.CONSTANT R4, desc[UR4][R4.64] ;  /* 0x0000000404047981 */ /* 0x000ea2000c1e9d00 */
[----:B------:R-:W-:Y:S01]  /*01b0*/  VIADD R8, R3, 0xffffe800 ;  /* 0xffffe80003087836 */ /* 0x000fe20000000000 */
[----:B------:R-:W-:Y:S01]  /*01c0*/  SHF.R.S32.HI R11, RZ, 0x1f, R0 ;  /* 0x0000001fff0b7819 */ /* 0x000fe20000011400 */
[----:B------:R-:W0:Y:S03]  /*01d0*/  LDC.64 R2, c[0x0][0x3e8] ;  /* 0x0000fa00ff027b82 */ /* 0x000e260000000a00 */
[----:B------:R-:W-:Y:S02]  /*01e0*/  SHF.R.S32.HI R9, RZ, 0x1f, R8 ;  /* 0x0000001fff097819 */ /* 0x000fe40000011408 */
[----:B------:R-:W-:Y:S02]  /*01f0*/  LEA.HI R11, R11, R0, RZ, 0x8 ;  /* 0x000000000b0b7211 */ /* 0x000fe400078f40ff */
[----:B------:R-:W-:-:S02]  /*0200*/  LEA.HI R9, R9, R8, RZ, 0xa ;  /* 0x0000000809097211 */ /* 0x000fc400078f50ff */
[----:B------:R-:W-:Y:S02]  /*0210*/  LOP3.LUT R11, R11, 0x3fffff00, RZ, 0xc0, !PT ;  /* 0x3fffff000b0b7812 */ /* 0x000fe400078ec0ff */
[----:B------:R-:W-:-:S03]  /*0220*/  LOP3.LUT R9, R9, 0x3ffc00, RZ, 0xc0, !PT ;  /* 0x003ffc0009097812 */ /* 0x000fc600078ec0ff */
[----:B------:R-:W-:Y:S02]  /*0230*/  IMAD.IADD R0, R0, 0x1, -R11 ;  /* 0x0000000100007824 */ /* 0x000fe400078e0a0b */
[----:B------:R-:W-:-:S04]  /*0240*/  IMAD.IADD R9, R8, 0x1, -R9 ;  /* 0x0000000108097824 */ /* 0x000fc800078e0a09 */
[----:B------:R-:W-:-:S04]  /*0250*/  IMAD R9, R9, 0x100, R0 ;  /* 0x0000010009097824 */ /* 0x000fc800078e0200 */
[----:B------:R-:W-:-:S04]  /*0260*/  IMAD.SHL.U32 R9, R9, 0x4, RZ ;  /* 0x0000000409097824 */ /* 0x000fc800078e00ff */
[----:B0-----:R-:W-:Y:S01]  /*0270*/  IMAD.WIDE R2, R9, 0x2, R2 ;  /* 0x0000000209027825 */ /* 0x001fe200078e0202 */
[----:B--2---:R-:W-:Y:S02]  /*0280*/  F2FP.F16.F32.PACK_AB R4, R5, R4 ;  /* 0x000000040504723e */ /* 0x004fe400000000ff */
[----:B------:R-:W-:-:S05]  /*0290*/  F2FP.F16.F32.PACK_AB R5, R7, R6 ;  /* 0x000000060705723e */ /* 0x000fca00000000ff */
[----:B------:R-:W-:Y:S01]  /*02a0*/  STG.E.64 desc[UR4][R2.64], R4 ;  /* 0x0000000402007986 */ /* 0x000fe2000c101b04 */
[----:B------:R-:W-:Y:S05]  /*02b0*/  EXIT ;  /* 0x000000000000794d */ /* 0x000fea0003800000 */
.L_x_5:
        /* <DEDUP_REMOVED lines=28> */
.L_x_4:
        /* <DEDUP_REMOVED lines=26> */
.L_x_3:
        /* <DEDUP_REMOVED lines=26> */
.L_x_2:
        /* <DEDUP_REMOVED lines=26> */
.L_x_1:
        /* <DEDUP_REMOVED lines=26> */
.L_x_0:
[----:B------:R-:W0:Y:S01]  /*0b00*/  LDC.64 R4, c[0x0][0x380] ;  /* 0x0000e000ff047b82 */ /* 0x000e220000000a00 */
[----:B------:R-:W-:-:S04]  /*0b10*/  IMAD R7, R3, 0x400, R0 ;  /* 0x0000040003077824 */ /* 0x000fc800078e0200 */
[----:B------:R-:W-:Y:S01]  /*0b20*/  IMAD.SHL.U32 R7, R7, 0x4, RZ ;  /* 0x0000000407077824 */ /* 0x000fe200078e00ff */
[----:B------:R-:W-:Y:S02]  /*0b30*/  SHF.R.S32.HI R2, RZ, 0x1f, R3 ;  /* 0x0000001fff027819 */ /* 0x000fe40000011403 */
[----:B------:R-:W-:Y:S01]  /*0b40*/  SHF.R.S32.HI R11, RZ, 0x1f, R0 ;  /* 0x0000001fff0b7819 */ /* 0x000fe20000011400 */
[----:B------:R-:W1:Y:S01]  /*0b50*/  LDC.64 R8, c[0x0][0x3b8] ;  /* 0x0000ee00ff087b82 */ /* 0x000e620000000a00 */
[----:B0-----:R-:W-:-:S06]  /*0b60*/  IMAD.WIDE R4, R7, 0x4, R4 ;  /* 0x0000000407047825 */ /* 0x001fcc00078e0204 */
[----:B------:R-:W2:Y:S01]  /*0b70*/  LDG.E.128.CONSTANT R4, desc[UR4][R4.64] ;  /* 0x0000000404047981 */ /* 0x000ea2000c1e9d00 */
[----:B------:R-:W-:Y:S02]  /*0b80*/  LEA.HI R2, R2, R3, RZ, 0xa ;  /* 0x0000000302027211 */ /* 0x000fe400078f50ff */
[----:B------:R-:W-:Y:S02]  /*0b90*/  LEA.HI R11, R11, R0, RZ, 0xa ;  /* 0x000000000b0b7211 */ /* 0x000fe400078f50ff */
[----:B------:R-:W-:Y:S02]  /*0ba0*/  LOP3.LUT R2, R2, 0xffc00, RZ, 0xc0, !PT ;  /* 0x000ffc0002027812 */ /* 0x000fe400078ec0ff */
[----:B------:R-:W-:-:S03]  /*0bb0*/  LOP3.LUT R11, R11, 0x3ffffc00, RZ, 0xc0, !PT ;  /* 0x3ffffc000b0b7812 */ /* 0x000fc600078ec0ff */
[----:B------:R-:W-:Y:S02]  /*0bc0*/  IMAD.IADD R3, R3, 0x1, -R2 ;  /* 0x0000000103037824 */ /* 0x000fe400078e0a02 */
[----:B------:R-:W-:-:S04]  /*0bd0*/  IMAD.IADD R0, R0, 0x1, -R11 ;  /* 0x0000000100007824 */ /* 0x000fc800078e0a0b */
[----:B------:R-:W-:-:S04]  /*0be0*/  IMAD R3, R3, 0x400, R0 ;  /* 0x0000040003037824 */ /* 0x000fc800078e0200 */
[----:B------:R-:W-:-:S04]  /*0bf0*/  IMAD.SHL.U32 R3, R3, 0x4, RZ ;  /* 0x0000000403037824 */ /* 0x000fc800078e00ff */
[----:B-1----:R-:W-:Y:S01]  /*0c00*/  IMAD.WIDE R8, R3, 0x2, R8 ;  /* 0x0000000203087825 */ /* 0x002fe200078e0208 */
[----:B--2---:R-:W-:Y:S02]  /*0c10*/  F2FP.F16.F32.PACK_AB R4, R5, R4 ;  /* 0x000000040504723e */ /* 0x004fe400000000ff */
[----:B------:R-:W-:-:S05]  /*0c20*/  F2FP.F16.F32.PACK_AB R5, R7, R6 ;  /* 0x000000060705723e */ /* 0x000fca00000000ff */
[----:B------:R-:W-:Y:S01]  /*0c30*/  STG.E.64 desc[UR4][R8.64], R4 ;  /* 0x0000000408007986 */ /* 0x000fe2000c101b04 */
[----:B------:R-:W-:Y:S05]  /*0c40*/  EXIT ;  /* 0x000000000000794d */ /* 0x000fea0003800000 */
.L_x_6:
[----:B------:R-:W-:-:S00]  /*0c50*/  BRA `(.L_x_6) ;  /* 0xfffffffc00fc7947 */ /* 0x000fc0000383ffff */
[----:B------:R-:W-:-:S00]  /*0c60*/  NOP ;  /* 0x0000000000007918 */ /* 0x000fc00000000000 */
        /* <DEDUP_REMOVED lines=9> */
.L_x_7:


//--------------------- .nv.shared.reserved.0     --------------------------
	.section	.nv.shared.reserved.0,"aw",@nobits
	.weak		__nv_reservedSMEM_offset_0_alias
	.size		__nv_reservedSMEM_offset_0_alias, 0, 64
	.other		__nv_reservedSMEM_offset_0_alias,@"STO_CUDA_RESERVED_SHARED STV_DEFAULT"
__nv_reservedSMEM_offset_0_alias:
	.zero		0
	.zero		64


//--------------------- .nv.constant0.Fused_Cast_fusion_Cast_fusion_Cast_fusion_Cast_fusion_Cast_fusion_Cast_fusion_more_parallel_1912383499548469777_kernel0 --------------------------
	.section	.nv.constant0.Fused_Cast_fusion_Cast_fusion_Cast_fusion_Cast_fusion_Cast_fusion_Cast_fusion_more_parallel_1912383499548469777_kernel0,"a",@progbits
	.sectionflags	@""
	.align	4
.nv.constant0.Fused_Cast_fusion_Cast_fusion_Cast_fusion_Cast_fusion_Cast_fusion_Cast_fusion_more_parallel_1912383499548469777_kernel0:
	.zero		1008


//--------------------- SYMBOLS --------------------------

	.type		.nv.reservedSmem.offset0,@object
	.size		.nv.reservedSmem.offset0,0x4
